//
// Generated by NVIDIA NVVM Compiler
//
// Compiler Build ID: CL-36424714
// Cuda compilation tools, release 13.0, V13.0.88
// Based on NVVM 20.0.0
//

.version 9.0
.target sm_100
.address_size 64

	// .globl	_Z14mat_x_vect_parPiS_S_m
// _ZZ14mat_x_vect_parPiS_S_mE6s_vect has been demoted

.visible .entry _Z14mat_x_vect_parPiS_S_m(
	.param .u64 .ptr .align 1 _Z14mat_x_vect_parPiS_S_m_param_0,
	.param .u64 .ptr .align 1 _Z14mat_x_vect_parPiS_S_m_param_1,
	.param .u64 .ptr .align 1 _Z14mat_x_vect_parPiS_S_m_param_2,
	.param .u64 _Z14mat_x_vect_parPiS_S_m_param_3
)
{
	.reg .pred 	%p<5>;
	.reg .b32 	%r<80>;
	.reg .b64 	%rd<29>;
	// demoted variable
	.shared .align 4 .b8 _ZZ14mat_x_vect_parPiS_S_mE6s_vect[4096];
	ld.param.u64 	%rd11, [_Z14mat_x_vect_parPiS_S_m_param_0];
	ld.param.u64 	%rd12, [_Z14mat_x_vect_parPiS_S_m_param_1];
	ld.param.u64 	%rd13, [_Z14mat_x_vect_parPiS_S_m_param_2];
	ld.param.u64 	%rd14, [_Z14mat_x_vect_parPiS_S_m_param_3];
	mov.u32 	%r1, %tid.x;
	mov.u32 	%r12, %ntid.x;
	mov.u32 	%r13, %ctaid.x;
	mad.lo.s32 	%r2, %r12, %r13, %r1;
	cvt.u64.u32 	%rd1, %r12;
	and.b64  	%rd15, %rd14, -4294967296;
	setp.ne.s64 	%p1, %rd15, 0;
	@%p1 bra 	$L__BB0_2;
	cvt.u32.u64 	%r14, %rd1;
	cvt.u32.u64 	%r15, %rd14;
	div.u32 	%r16, %r15, %r14;
	cvt.u64.u32 	%rd27, %r16;
	bra.uni 	$L__BB0_3;
$L__BB0_2:
	div.u64 	%rd27, %rd14, %rd1;
$L__BB0_3:
	setp.lt.u64 	%p2, %rd14, %rd1;
	mov.b32 	%r78, 0;
	@%p2 bra 	$L__BB0_8;
	shl.b32 	%r19, %r1, 2;
	mov.u32 	%r20, _ZZ14mat_x_vect_parPiS_S_mE6s_vect;
	add.s32 	%r3, %r20, %r19;
	cvt.s64.s32 	%rd16, %r2;
	mul.lo.s64 	%rd5, %rd14, %rd16;
	cvta.to.global.u64 	%rd17, %rd11;
	add.s64 	%rd6, %rd17, 32;
	cvta.to.global.u64 	%rd7, %rd12;
	mov.b32 	%r78, 0;
	cvt.u32.u64 	%r22, %rd1;
	mov.u32 	%r76, %r78;
$L__BB0_5:
	mul.lo.s32 	%r23, %r76, %r22;
	add.s32 	%r24, %r23, %r1;
	mul.wide.u32 	%rd18, %r24, 4;
	add.s64 	%rd19, %rd7, %rd18;
	ld.global.u32 	%r25, [%rd19];
	st.shared.u32 	[%r3], %r25;
	bar.sync 	0;
	cvt.u64.u32 	%rd20, %r23;
	add.s64 	%rd21, %rd5, %rd20;
	shl.b64 	%rd22, %rd21, 2;
	add.s64 	%rd28, %rd6, %rd22;
	mov.b32 	%r77, 32;
$L__BB0_6:
	ld.global.u32 	%r26, [%rd28+-32];
	add.s32 	%r28, %r20, %r77;
	ld.shared.u32 	%r29, [%r28+-32];
	mad.lo.s32 	%r30, %r29, %r26, %r78;
	ld.global.u32 	%r31, [%rd28+-28];
	ld.shared.u32 	%r32, [%r28+-28];
	mad.lo.s32 	%r33, %r32, %r31, %r30;
	ld.global.u32 	%r34, [%rd28+-24];
	ld.shared.u32 	%r35, [%r28+-24];
	mad.lo.s32 	%r36, %r35, %r34, %r33;
	ld.global.u32 	%r37, [%rd28+-20];
	ld.shared.u32 	%r38, [%r28+-20];
	mad.lo.s32 	%r39, %r38, %r37, %r36;
	ld.global.u32 	%r40, [%rd28+-16];
	ld.shared.u32 	%r41, [%r28+-16];
	mad.lo.s32 	%r42, %r41, %r40, %r39;
	ld.global.u32 	%r43, [%rd28+-12];
	ld.shared.u32 	%r44, [%r28+-12];
	mad.lo.s32 	%r45, %r44, %r43, %r42;
	ld.global.u32 	%r46, [%rd28+-8];
	ld.shared.u32 	%r47, [%r28+-8];
	mad.lo.s32 	%r48, %r47, %r46, %r45;
	ld.global.u32 	%r49, [%rd28+-4];
	ld.shared.u32 	%r50, [%r28+-4];
	mad.lo.s32 	%r51, %r50, %r49, %r48;
	ld.global.u32 	%r52, [%rd28];
	ld.shared.u32 	%r53, [%r28];
	mad.lo.s32 	%r54, %r53, %r52, %r51;
	ld.global.u32 	%r55, [%rd28+4];
	ld.shared.u32 	%r56, [%r28+4];
	mad.lo.s32 	%r57, %r56, %r55, %r54;
	ld.global.u32 	%r58, [%rd28+8];
	ld.shared.u32 	%r59, [%r28+8];
	mad.lo.s32 	%r60, %r59, %r58, %r57;
	ld.global.u32 	%r61, [%rd28+12];
	ld.shared.u32 	%r62, [%r28+12];
	mad.lo.s32 	%r63, %r62, %r61, %r60;
	ld.global.u32 	%r64, [%rd28+16];
	ld.shared.u32 	%r65, [%r28+16];
	mad.lo.s32 	%r66, %r65, %r64, %r63;
	ld.global.u32 	%r67, [%rd28+20];
	ld.shared.u32 	%r68, [%r28+20];
	mad.lo.s32 	%r69, %r68, %r67, %r66;
	ld.global.u32 	%r70, [%rd28+24];
	ld.shared.u32 	%r71, [%r28+24];
	mad.lo.s32 	%r72, %r71, %r70, %r69;
	ld.global.u32 	%r73, [%rd28+28];
	ld.shared.u32 	%r74, [%r28+28];
	mad.lo.s32 	%r78, %r74, %r73, %r72;
	add.s32 	%r77, %r77, 64;
	add.s64 	%rd28, %rd28, 64;
	setp.ne.s32 	%p3, %r77, 4128;
	@%p3 bra 	$L__BB0_6;
	bar.sync 	0;
	add.s32 	%r76, %r76, 1;
	cvt.u64.u32 	%rd23, %r76;
	setp.gt.u64 	%p4, %rd27, %rd23;
	@%p4 bra 	$L__BB0_5;
$L__BB0_8:
	cvta.to.global.u64 	%rd24, %rd13;
	mul.wide.s32 	%rd25, %r2, 4;
	add.s64 	%rd26, %rd24, %rd25;
	st.global.u32 	[%rd26], %r78;
	ret;

}


// ===== COMPILED SASS (sm_100) =====

	.target	sm_100

	.elftype	@"ET_EXEC"


//--------------------- .note.nv.tkinfo           --------------------------
	.section	.note.nv.tkinfo,"",@"SHT_NOTE"
	.sectionflags	@"SHF_NOTE_NV_TKINFO"
	.tkinfo
        /*0018*/ 	.word	0x00000002
        /*0030*/ 	.string	""
        /*0030*/ 	.string	"ptxas"
        /*0030*/ 	.string	"Cuda compilation tools, release 13.0, V13.0.88"
        /*0030*/ 	.string	"Build cuda_13.0.r13.0/compiler.36424714_0"
        /*0030*/ 	.string	"-arch sm_100 -m 64 "



//--------------------- .note.nv.cuinfo           --------------------------
	.section	.note.nv.cuinfo,"",@"SHT_NOTE"
	.sectionflags	@"SHF_NOTE_NV_CUINFO"
        /*0018*/ 	.short	0x0002
        /*001a*/ 	.short	0x0064
        /*001c*/ 	.short	0x0082
	.zero		2


//--------------------- .nv.info                  --------------------------
	.section	.nv.info,"",@"SHT_CUDA_INFO"
	.align	4


	//----- nvinfo : EIATTR_REGCOUNT
	.align		4
        /*0000*/ 	.byte	0x04, 0x2f
        /*0002*/ 	.short	(.L_1 - .L_0)
	.align		4
.L_0:
        /*0004*/ 	.word	index@(_Z14mat_x_vect_parPiS_S_m)
        /*0008*/ 	.word	0x00000020


	//----- nvinfo : EIATTR_FRAME_SIZE
	.align		4
.L_1:
        /*000c*/ 	.byte	0x04, 0x11
        /*000e*/ 	.short	(.L_3 - .L_2)
	.align		4
.L_2:
        /*0010*/ 	.word	index@($__internal_0_$__cuda_sm20_div_u64)
        /*0014*/ 	.word	0x00000000


	//----- nvinfo : EIATTR_FRAME_SIZE
	.align		4
.L_3:
        /*0018*/ 	.byte	0x04, 0x11
        /*001a*/ 	.short	(.L_5 - .L_4)
	.align		4
.L_4:
        /*001c*/ 	.word	index@(_Z14mat_x_vect_parPiS_S_m)
        /*0020*/ 	.word	0x00000000


	//----- nvinfo : EIATTR_MIN_STACK_SIZE
	.align		4
.L_5:
        /*0024*/ 	.byte	0x04, 0x12
        /*0026*/ 	.short	(.L_7 - .L_6)
	.align		4
.L_6:
        /*0028*/ 	.word	index@(_Z14mat_x_vect_parPiS_S_m)
        /*002c*/ 	.word	0x00000000
.L_7:


//--------------------- .nv.compat                --------------------------
	.section	.nv.compat,"",@"SHT_CUDA_COMPAT_INFO"
	.align	4
        /*0000*/ 	.byte	0x02, 0x09, 0x00, 0x00, 0x02, 0x02, 0x01, 0x00, 0x02, 0x05, 0x05, 0x00, 0x03, 0x07, 0x01, 0x01
        /*0010*/ 	.byte	0x02, 0x03, 0x00, 0x00, 0x02, 0x06, 0x01, 0x00, 0x04, 0x0b, 0x08, 0x00, 0x09, 0x00, 0x00, 0x00
        /*0020*/ 	.byte	0x00, 0x00, 0x00, 0x00


//--------------------- .nv.info._Z14mat_x_vect_parPiS_S_m --------------------------
	.section	.nv.info._Z14mat_x_vect_parPiS_S_m,"",@"SHT_CUDA_INFO"
	.sectionflags	@""
	.align	4


	//----- nvinfo : EIATTR_CUDA_API_VERSION
	.align		4
        /*0000*/ 	.byte	0x04, 0x37
        /*0002*/ 	.short	(.L_9 - .L_8)
.L_8:
        /*0004*/ 	.word	0x00000082


	//----- nvinfo : EIATTR_KPARAM_INFO
	.align		4
.L_9:
        /*0008*/ 	.byte	0x04, 0x17
        /*000a*/ 	.short	(.L_11 - .L_10)
.L_10:
        /*000c*/ 	.word	0x00000000
        /*0010*/ 	.short	0x0003
        /*0012*/ 	.short	0x0018
        /*0014*/ 	.byte	0x00, 0xf0, 0x21, 0x00


	//----- nvinfo : EIATTR_KPARAM_INFO
	.align		4
.L_11:
        /*0018*/ 	.byte	0x04, 0x17
        /*001a*/ 	.short	(.L_13 - .L_12)
.L_12:
        /*001c*/ 	.word	0x00000000
        /*0020*/ 	.short	0x0002
        /*0022*/ 	.short	0x0010
        /*0024*/ 	.byte	0x00, 0xf5, 0x21, 0x00


	//----- nvinfo : EIATTR_KPARAM_INFO
	.align		4
.L_13:
        /*0028*/ 	.byte	0x04, 0x17
        /*002a*/ 	.short	(.L_15 - .L_14)
.L_14:
        /*002c*/ 	.word	0x00000000
        /*0030*/ 	.short	0x0001
        /*0032*/ 	.short	0x0008
        /*0034*/ 	.byte	0x00, 0xf5, 0x21, 0x00


	//----- nvinfo : EIATTR_KPARAM_INFO
	.align		4
.L_15:
        /*0038*/ 	.byte	0x04, 0x17
        /*003a*/ 	.short	(.L_17 - .L_16)
.L_16:
        /*003c*/ 	.word	0x00000000
        /*0040*/ 	.short	0x0000
        /*0042*/ 	.short	0x0000
        /*0044*/ 	.byte	0x00, 0xf5, 0x21, 0x00


	//----- nvinfo : EIATTR_SPARSE_MMA_MASK
	.align		4
.L_17:
        /*0048*/ 	.byte	0x03, 0x50
        /*004a*/ 	.short	0x0000


	//----- nvinfo : EIATTR_MAXREG_COUNT
	.align		4
        /*004c*/ 	.byte	0x03, 0x1b
        /*004e*/ 	.short	0x00ff


	//----- nvinfo : EIATTR_NUM_BARRIERS
	.align		4
        /*0050*/ 	.byte	0x02, 0x4c
        /*0052*/ 	.byte	0x01
	.zero		1


	//----- nvinfo : EIATTR_MERCURY_ISA_VERSION
	.align		4
        /*0054*/ 	.byte	0x03, 0x5f
        /*0056*/ 	.short	0x0101


	//----- nvinfo : EIATTR_VRC_CTA_INIT_COUNT
	.align		4
        /*0058*/ 	.byte	0x02, 0x4a
	.zero		1
	.zero		1


	//----- nvinfo : EIATTR_EXIT_INSTR_OFFSETS
	.align		4
        /*005c*/ 	.byte	0x04, 0x1c
        /*005e*/ 	.short	(.L_19 - .L_18)


	//   ....[0]....
.L_18:
        /*0060*/ 	.word	0x00000700


	//----- nvinfo : EIATTR_CRS_STACK_SIZE
	.align		4
.L_19:
        /*0064*/ 	.byte	0x04, 0x1e
        /*0066*/ 	.short	(.L_21 - .L_20)
.L_20:
        /*0068*/ 	.word	0x00000000


	//----- nvinfo : EIATTR_CBANK_PARAM_SIZE
	.align		4
.L_21:
        /*006c*/ 	.byte	0x03, 0x19
        /*006e*/ 	.short	0x0020


	//----- nvinfo : EIATTR_PARAM_CBANK
	.align		4
        /*0070*/ 	.byte	0x04, 0x0a
        /*0072*/ 	.short	(.L_23 - .L_22)
	.align		4
.L_22:
        /*0074*/ 	.word	index@(.nv.constant0._Z14mat_x_vect_parPiS_S_m)
        /*0078*/ 	.short	0x0380
        /*007a*/ 	.short	0x0020


	//----- nvinfo : EIATTR_SW_WAR
	.align		4
.L_23:
        /*007c*/ 	.byte	0x04, 0x36
        /*007e*/ 	.short	(.L_25 - .L_24)
.L_24:
        /*0080*/ 	.word	0x00000008
.L_25:


//--------------------- .nv.callgraph             --------------------------
	.section	.nv.callgraph,"",@"SHT_CUDA_CALLGRAPH"
	.align	4
	.sectionentsize	8
	.align		4
        /*0000*/ 	.word	0x00000000
	.align		4
        /*0004*/ 	.word	0xffffffff
	.align		4
        /*0008*/ 	.word	0x00000000
	.align		4
        /*000c*/ 	.word	0xfffffffe
	.align		4
        /*0010*/ 	.word	0x00000000
	.align		4
        /*0014*/ 	.word	0xfffffffd
	.align		4
        /*0018*/ 	.word	0x00000000
	.align		4
        /*001c*/ 	.word	0xfffffffc


//--------------------- .text._Z14mat_x_vect_parPiS_S_m --------------------------
	.section	.text._Z14mat_x_vect_parPiS_S_m,"ax",@progbits
	.align	128
        .global         _Z14mat_x_vect_parPiS_S_m
        .type           _Z14mat_x_vect_parPiS_S_m,@function
        .size           _Z14mat_x_vect_parPiS_S_m,(.L_x_6 - _Z14mat_x_vect_parPiS_S_m)
        .other          _Z14mat_x_vect_parPiS_S_m,@"STO_CUDA_ENTRY STV_DEFAULT"
_Z14mat_x_vect_parPiS_S_m:
.text._Z14mat_x_vect_parPiS_S_m:
[----:B------:R-:W-:Y:S01]  /*0000*/  LDC R1, c[0x0][0x37c] ;  /* 0x0000df00ff017b82 */ /* 0x000fe20000000800 */
[----:B------:R-:W0:Y:S01]  /*0010*/  S2R R12, SR_TID.X ;  /* 0x00000000000c7919 */ /* 0x000e220000002100 */
[----:B------:R-:W1:Y:S01]  /*0020*/  LDCU UR4, c[0x0][0x39c] ;  /* 0x00007380ff0477ac */ /* 0x000e620008000800 */
[----:B------:R-:W0:Y:S01]  /*0030*/  S2R R13, SR_CTAID.X ;  /* 0x00000000000d7919 */ /* 0x000e220000002500 */
[----:B------:R-:W0:Y:S01]  /*0040*/  LDCU UR8, c[0x0][0x360] ;  /* 0x00006c00ff0877ac */ /* 0x000e220008000800 */
[----:B-1----:R-:W-:Y:S01]  /*0050*/  UISETP.NE.U32.AND UP0, UPT, UR4, URZ, UPT ;  /* 0x000000ff0400728c */ /* 0x002fe2000bf05070 */
[----:B0-----:R-:W-:-:S08]  /*0060*/  IMAD R13, R13, UR8, R12 ;  /* 0x000000080d0d7c24 */ /* 0x001fd0000f8e020c */
[----:B------:R-:W-:Y:S05]  /*0070*/  BRA.U UP0, `(.L_x_0) ;  /* 0x0000000100547547 */ /* 0x000fea000b800000 */
[----:B------:R-:W0:Y:S01]  /*0080*/  I2F.U32.RP R0, UR8 ;  /* 0x0000000800007d06 */ /* 0x000e220008209000 */
[----:B------:R-:W1:Y:S01]  /*0090*/  LDC R4, c[0x0][0x398] ;  /* 0x0000e600ff047b82 */ /* 0x000e620000000800 */
[----:B------:R-:W-:Y:S02]  /*00a0*/  ISETP.NE.U32.AND P2, PT, RZ, UR8, PT ;  /* 0x00000008ff007c0c */ /* 0x000fe4000bf45070 */
[----:B------:R-:W-:-:S04]  /*00b0*/  MOV R27, RZ ;  /* 0x000000ff001b7202 */ /* 0x000fc80000000f00 */
[----:B0-----:R-:W0:Y:S02]  /*00c0*/  MUFU.RCP R0, R0 ;  /* 0x0000000000007308 */ /* 0x001e240000001000 */
[----:B0-----:R-:W-:-:S06]  /*00d0*/  IADD3 R2, PT, PT, R0, 0xffffffe, RZ ;  /* 0x0ffffffe00027810 */ /* 0x001fcc0007ffe0ff */
[----:B------:R0:W2:Y:S02]  /*00e0*/  F2I.FTZ.U32.TRUNC.NTZ R3, R2 ;  /* 0x0000000200037305 */ /* 0x0000a4000021f000 */
[----:B0-----:R-:W-:Y:S02]  /*00f0*/  HFMA2 R2, -RZ, RZ, 0, 0 ;  /* 0x00000000ff027431 */ /* 0x001fe400000001ff */
[----:B--2---:R-:W-:-:S04]  /*0100*/  IMAD.MOV R5, RZ, RZ, -R3 ;  /* 0x000000ffff057224 */ /* 0x004fc800078e0a03 */
[----:B------:R-:W-:-:S04]  /*0110*/  IMAD R5, R5, UR8, RZ ;  /* 0x0000000805057c24 */ /* 0x000fc8000f8e02ff */
[----:B------:R-:W-:-:S06]  /*0120*/  IMAD.HI.U32 R3, R3, R5, R2 ;  /* 0x0000000503037227 */ /* 0x000fcc00078e0002 */
[----:B-1----:R-:W-:-:S04]  /*0130*/  IMAD.HI.U32 R26, R3, R4, RZ ;  /* 0x00000004031a7227 */ /* 0x002fc800078e00ff */
[----:B------:R-:W-:-:S04]  /*0140*/  IMAD.MOV R3, RZ, RZ, -R26 ;  /* 0x000000ffff037224 */ /* 0x000fc800078e0a1a */
[----:B------:R-:W-:-:S05]  /*0150*/  IMAD R0, R3, UR8, R4 ;  /* 0x0000000803007c24 */ /* 0x000fca000f8e0204 */
[----:B------:R-:W-:-:S13]  /*0160*/  ISETP.GE.U32.AND P0, PT, R0, UR8, PT ;  /* 0x0000000800007c0c */ /* 0x000fda000bf06070 */
[----:B------:R-:W-:Y:S01]  /*0170*/  @P0 IADD3 R0, PT, PT, R0, -UR8, RZ ;  /* 0x8000000800000c10 */ /* 0x000fe2000fffe0ff */
[----:B------:R-:W-:-:S03]  /*0180*/  @P0 VIADD R26, R26, 0x1 ;  /* 0x000000011a1a0836 */ /* 0x000fc60000000000 */
[----:B------:R-:W-:-:S13]  /*0190*/  ISETP.GE.U32.AND P1, PT, R0, UR8, PT ;  /* 0x0000000800007c0c */ /* 0x000fda000bf26070 */
[----:B------:R-:W-:Y:S02]  /*01a0*/  @P1 IADD3 R26, PT, PT, R26, 0x1, RZ ;  /* 0x000000011a1a1810 */ /* 0x000fe40007ffe0ff */
[----:B------:R-:W-:Y:S01]  /*01b0*/  @!P2 LOP3.LUT R26, RZ, UR8, RZ, 0x33, !PT ;  /* 0x00000008ff1aac12 */ /* 0x000fe2000f8e33ff */
[----:B------:R-:W-:Y:S06]  /*01c0*/  BRA `(.L_x_1) ;  /* 0x0000000000087947 */ /* 0x000fec0003800000 */
.L_x_0:
[----:B------:R-:W-:-:S07]  /*01d0*/  MOV R0, 0x1f0 ;  /* 0x000001f000007802 */ /* 0x000fce0000000f00 */
[----:B------:R-:W-:Y:S05]  /*01e0*/  CALL.REL.NOINC `($__internal_0_$__cuda_sm20_div_u64) ;  /* 0x0000000400487944 */ /* 0x000fea0003c00000 */
.L_x_1:
[----:B------:R-:W0:Y:S01]  /*01f0*/  LDCU.64 UR4, c[0x0][0x398] ;  /* 0x00007300ff0477ac */ /* 0x000e220008000a00 */
[----:B------:R-:W-:Y:S01]  /*0200*/  IMAD.MOV.U32 R11, RZ, RZ, RZ ;  /* 0x000000ffff0b7224 */ /* 0x000fe200078e00ff */
[----:B------:R-:W1:Y:S01]  /*0210*/  LDCU.64 UR12, c[0x0][0x358] ;  /* 0x00006b00ff0c77ac */ /* 0x000e620008000a00 */
[----:B0-----:R-:W-:-:S04]  /*0220*/  UISETP.GT.U32.AND UP0, UPT, UR8, UR4, UPT ;  /* 0x000000040800728c */ /* 0x001fc8000bf04070 */
[----:B------:R-:W-:-:S09]  /*0230*/  UISETP.GT.U32.AND.EX UP0, UPT, URZ, UR5, UPT, UP0 ;  /* 0x00000005ff00728c */ /* 0x000fd2000bf04100 */
[----:B-1----:R-:W-:Y:S05]  /*0240*/  BRA.U UP0, `(.L_x_2) ;  /* 0x0000000500207547 */ /* 0x002fea000b800000 */
[----:B------:R-:W0:Y:S01]  /*0250*/  S2UR UR5, SR_CgaCtaId ;  /* 0x00000000000579c3 */ /* 0x000e220000008800 */
[----:B------:R-:W1:Y:S01]  /*0260*/  LDCU.64 UR6, c[0x0][0x380] ;  /* 0x00007000ff0677ac */ /* 0x000e620008000a00 */
[----:B------:R-:W-:Y:S01]  /*0270*/  HFMA2 R11, -RZ, RZ, 0, 0 ;  /* 0x00000000ff0b7431 */ /* 0x000fe200000001ff */
[----:B------:R-:W-:Y:S01]  /*0280*/  SHF.R.S32.HI R15, RZ, 0x1f, R13 ;  /* 0x0000001fff0f7819 */ /* 0x000fe2000001140d */
[----:B------:R-:W-:Y:S01]  /*0290*/  UMOV UR4, 0x400 ;  /* 0x0000040000047882 */ /* 0x000fe20000000000 */
[----:B-1----:R-:W-:-:S04]  /*02a0*/  UIADD3 UR9, UP0, UPT, UR6, 0x20, URZ ;  /* 0x0000002006097890 */ /* 0x002fc8000ff1e0ff */
[----:B------:R-:W-:Y:S02]  /*02b0*/  UIADD3.X UR10, UPT, UPT, URZ, UR7, URZ, UP0, !UPT ;  /* 0x00000007ff0a7290 */ /* 0x000fe400087fe4ff */
[----:B0-----:R-:W-:-:S03]  /*02c0*/  ULEA UR5, UR5, UR4, 0x18 ;  /* 0x0000000405057291 */ /* 0x001fc6000f8ec0ff */
[----:B------:R-:W-:-:S03]  /*02d0*/  UMOV UR4, URZ ;  /* 0x000000ff00047c82 */ /* 0x000fc60008000000 */
[----:B------:R-:W-:-:S07]  /*02e0*/  LEA R14, R12, UR5, 0x2 ;  /* 0x000000050c0e7c11 */ /* 0x000fce000f8e10ff */
.L_x_4:
[----:B------:R-:W0:Y:S01]  /*02f0*/  LDC.64 R2, c[0x0][0x388] ;  /* 0x0000e200ff027b82 */ /* 0x000e220000000a00 */
[----:B------:R-:W-:-:S06]  /*0300*/  UIMAD UR6, UR8, UR4, URZ ;  /* 0x00000004080672a4 */ /* 0x000fcc000f8e02ff */
[----:B------:R-:W-:Y:S01]  /*0310*/  IADD3 R5, PT, PT, R12, UR6, RZ ;  /* 0x000000060c057c10 */ /* 0x000fe2000fffe0ff */
[----:B------:R-:W1:Y:S04]  /*0320*/  LDC.64 R6, c[0x0][0x398] ;  /* 0x0000e600ff067b82 */ /* 0x000e680000000a00 */
[----:B0-----:R-:W-:-:S06]  /*0330*/  IMAD.WIDE.U32 R2, R5, 0x4, R2 ;  /* 0x0000000405027825 */ /* 0x001fcc00078e0002 */
[----:B------:R0:W2:Y:S01]  /*0340*/  LDG.E R3, desc[UR12][R2.64] ;  /* 0x0000000c02037981 */ /* 0x0000a2000c1e1900 */
[----:B------:R-:W-:Y:S01]  /*0350*/  UMOV UR7, URZ ;  /* 0x000000ff00077c82 */ /* 0x000fe20008000000 */
[-C--:B-1----:R-:W-:Y:S02]  /*0360*/  IMAD R0, R15, R6.reuse, RZ ;  /* 0x000000060f007224 */ /* 0x082fe400078e02ff */
[----:B------:R-:W-:-:S04]  /*0370*/  IMAD.WIDE.U32 R4, R13, R6, UR6 ;  /* 0x000000060d047e25 */ /* 0x000fc8000f8e0006 */
[----:B------:R-:W-:Y:S01]  /*0380*/  IMAD R7, R13, R7, R0 ;  /* 0x000000070d077224 */ /* 0x000fe200078e0200 */
[----:B------:R-:W-:Y:S02]  /*0390*/  MOV R0, 0x20 ;  /* 0x0000002000007802 */ /* 0x000fe40000000f00 */
[C---:B0-----:R-:W-:Y:S01]  /*03a0*/  LEA R2, P0, R4.reuse, UR9, 0x2 ;  /* 0x0000000904027c11 */ /* 0x041fe2000f8010ff */
[----:B------:R-:W-:Y:S01]  /*03b0*/  IMAD.IADD R5, R5, 0x1, R7 ;  /* 0x0000000105057824 */ /* 0x000fe200078e0207 */
[----:B--2---:R0:W-:Y:S04]  /*03c0*/  STS [R14], R3 ;  /* 0x000000030e007388 */ /* 0x0041e80000000800 */
[----:B0-----:R-:W-:Y:S01]  /*03d0*/  LEA.HI.X R3, R4, UR10, R5, 0x2, P0 ;  /* 0x0000000a04037c11 */ /* 0x001fe200080f1405 */
[----:B------:R-:W-:Y:S06]  /*03e0*/  BAR.SYNC.DEFER_BLOCKING 0x0 ;  /* 0x0000000000007b1d */ /* 0x000fec0000010000 */
.L_x_3:
[----:B------:R-:W2:Y:S04]  /*03f0*/  LDG.E R10, desc[UR12][R2.64+-0x20] ;  /* 0xffffe00c020a7981 */ /* 0x000ea8000c1e1900 */
[----:B------:R-:W3:Y:S04]  /*0400*/  LDG.E R20, desc[UR12][R2.64+-0x1c] ;  /* 0xffffe40c02147981 */ /* 0x000ee8000c1e1900 */
[----:B------:R-:W4:Y:S04]  /*0410*/  LDG.E R9, desc[UR12][R2.64+-0x18] ;  /* 0xffffe80c02097981 */ /* 0x000f28000c1e1900 */
[----:B------:R-:W5:Y:S04]  /*0420*/  LDG.E R8, desc[UR12][R2.64+-0x14] ;  /* 0xffffec0c02087981 */ /* 0x000f68000c1e1900 */
[----:B------:R-:W5:Y:S04]  /*0430*/  LDG.E R29, desc[UR12][R2.64+-0x10] ;  /* 0xfffff00c021d7981 */ /* 0x000f68000c1e1900 */
[----:B------:R-:W5:Y:S04]  /*0440*/  LDG.E R28, desc[UR12][R2.64+-0xc] ;  /* 0xfffff40c021c7981 */ /* 0x000f68000c1e1900 */
[----:B------:R-:W5:Y:S04]  /*0450*/  LDG.E R25, desc[UR12][R2.64+-0x8] ;  /* 0xfffff80c02197981 */ /* 0x000f68000c1e1900 */
[----:B------:R-:W2:Y:S04]  /*0460*/  LDS.128 R4, [R0+UR5+-0x20] ;  /* 0xffffe00500047984 */ /* 0x000ea80008000c00 */
[----:B------:R-:W5:Y:S04]  /*0470*/  LDG.E R24, desc[UR12][R2.64+-0x4] ;  /* 0xfffffc0c02187981 */ /* 0x000f68000c1e1900 */
[----:B------:R-:W5:Y:S04]  /*0480*/  LDG.E R17, desc[UR12][R2.64] ;  /* 0x0000000c02117981 */ /* 0x000f68000c1e1900 */
[----:B------:R-:W5:Y:S04]  /*0490*/  LDG.E R16, desc[UR12][R2.64+0x4] ;  /* 0x0000040c02107981 */ /* 0x000f68000c1e1900 */
[----:B------:R-:W5:Y:S04]  /*04a0*/  LDG.E R19, desc[UR12][R2.64+0x8] ;  /* 0x0000080c02137981 */ /* 0x000f68000c1e1900 */
[----:B------:R-:W5:Y:S04]  /*04b0*/  LDG.E R18, desc[UR12][R2.64+0xc] ;  /* 0x00000c0c02127981 */ /* 0x000f68000c1e1900 */
[----:B------:R-:W5:Y:S04]  /*04c0*/  LDG.E R21, desc[UR12][R2.64+0x10] ;  /* 0x0000100c02157981 */ /* 0x000f68000c1e1900 */
[----:B------:R-:W5:Y:S04]  /*04d0*/  LDG.E R23, desc[UR12][R2.64+0x18] ;  /* 0x0000180c02177981 */ /* 0x000f68000c1e1900 */
[----:B------:R-:W5:Y:S01]  /*04e0*/  LDG.E R22, desc[UR12][R2.64+0x1c] ;  /* 0x00001c0c02167981 */ /* 0x000f62000c1e1900 */
[----:B--2---:R-:W-:-:S04]  /*04f0*/  IMAD R4, R10, R4, R11 ;  /* 0x000000040a047224 */ /* 0x004fc800078e020b */
[----:B---3--:R-:W-:Y:S02]  /*0500*/  IMAD R4, R20, R5, R4 ;  /* 0x0000000514047224 */ /* 0x008fe400078e0204 */
[----:B------:R0:W2:Y:S02]  /*0510*/  LDG.E R20, desc[UR12][R2.64+0x14] ;  /* 0x0000140c02147981 */ /* 0x0000a4000c1e1900 */
[----:B----4-:R-:W-:-:S04]  /*0520*/  IMAD R4, R9, R6, R4 ;  /* 0x0000000609047224 */ /* 0x010fc800078e0204 */
[----:B-----5:R-:W-:Y:S02]  /*0530*/  IMAD R4, R8, R7, R4 ;  /* 0x0000000708047224 */ /* 0x020fe400078e0204 */
[----:B------:R-:W1:Y:S02]  /*0540*/  LDS.128 R8, [R0+UR5+-0x10] ;  /* 0xfffff00500087984 */ /* 0x000e640008000c00 */
[----:B-1----:R-:W-:-:S04]  /*0550*/  IMAD R4, R29, R8, R4 ;  /* 0x000000081d047224 */ /* 0x002fc800078e0204 */
[----:B------:R-:W-:Y:S02]  /*0560*/  IMAD R9, R28, R9, R4 ;  /* 0x000000091c097224 */ /* 0x000fe400078e0204 */
[----:B------:R-:W1:Y:S02]  /*0570*/  LDS.128 R4, [R0+UR5] ;  /* 0x0000000500047984 */ /* 0x000e640008000c00 */
[----:B------:R-:W-:-:S04]  /*0580*/  IMAD R9, R25, R10, R9 ;  /* 0x0000000a19097224 */ /* 0x000fc800078e0209 */
[----:B------:R-:W-:Y:S02]  /*0590*/  IMAD R24, R24, R11, R9 ;  /* 0x0000000b18187224 */ /* 0x000fe400078e0209 */
[----:B------:R3:W4:Y:S02]  /*05a0*/  LDS.128 R8, [R0+UR5+0x10] ;  /* 0x0000100500087984 */ /* 0x0007240008000c00 */
[----:B---3--:R-:W-:-:S04]  /*05b0*/  IADD3 R0, PT, PT, R0, 0x40, RZ ;  /* 0x0000004000007810 */ /* 0x008fc80007ffe0ff */
[----:B------:R-:W-:Y:S01]  /*05c0*/  ISETP.NE.AND P0, PT, R0, 0x1020, PT ;  /* 0x000010200000780c */ /* 0x000fe20003f05270 */
[----:B-1----:R-:W-:-:S04]  /*05d0*/  IMAD R4, R17, R4, R24 ;  /* 0x0000000411047224 */ /* 0x002fc800078e0218 */
[----:B------:R-:W-:-:S04]  /*05e0*/  IMAD R4, R16, R5, R4 ;  /* 0x0000000510047224 */ /* 0x000fc800078e0204 */
[----:B------:R-:W-:-:S04]  /*05f0*/  IMAD R4, R19, R6, R4 ;  /* 0x0000000613047224 */ /* 0x000fc800078e0204 */
[----:B------:R-:W-:-:S04]  /*0600*/  IMAD R4, R18, R7, R4 ;  /* 0x0000000712047224 */ /* 0x000fc800078e0204 */
[----:B----4-:R-:W-:Y:S01]  /*0610*/  IMAD R4, R21, R8, R4 ;  /* 0x0000000815047224 */ /* 0x010fe200078e0204 */
[----:B0-----:R-:W-:-:S05]  /*0620*/  IADD3 R2, P1, PT, R2, 0x40, RZ ;  /* 0x0000004002027810 */ /* 0x001fca0007f3e0ff */
[----:B------:R-:W-:Y:S02]  /*0630*/  IMAD.X R3, RZ, RZ, R3, P1 ;  /* 0x000000ffff037224 */ /* 0x000fe400008e0603 */
[----:B--2---:R-:W-:-:S04]  /*0640*/  IMAD R4, R20, R9, R4 ;  /* 0x0000000914047224 */ /* 0x004fc800078e0204 */
[----:B------:R-:W-:-:S04]  /*0650*/  IMAD R4, R23, R10, R4 ;  /* 0x0000000a17047224 */ /* 0x000fc800078e0204 */
[----:B------:R-:W-:Y:S01]  /*0660*/  IMAD R11, R22, R11, R4 ;  /* 0x0000000b160b7224 */ /* 0x000fe200078e0204 */
[----:B------:R-:W-:Y:S06]  /*0670*/  @P0 BRA `(.L_x_3) ;  /* 0xfffffffc005c0947 */ /* 0x000fec000383ffff */
[----:B------:R-:W-:Y:S01]  /*0680*/  UIADD3 UR4, UPT, UPT, UR4, 0x1, URZ ;  /* 0x0000000104047890 */ /* 0x000fe2000fffe0ff */
[----:B------:R-:W-:Y:S05]  /*0690*/  BAR.SYNC.DEFER_BLOCKING 0x0 ;  /* 0x0000000000007b1d */ /* 0x000fea0000010000 */
[----:B------:R-:W-:-:S04]  /*06a0*/  ISETP.GT.U32.AND P0, PT, R26, UR4, PT ;  /* 0x000000041a007c0c */ /* 0x000fc8000bf04070 */
[----:B------:R-:W-:-:S13]  /*06b0*/  ISETP.GT.U32.AND.EX P0, PT, R27, RZ, PT, P0 ;  /* 0x000000ff1b00720c */ /* 0x000fda0003f04100 */
[----:B------:R-:W-:Y:S05]  /*06c0*/  @P0 BRA `(.L_x_4) ;  /* 0xfffffffc00080947 */ /* 0x000fea000383ffff */
.L_x_2:
[----:B------:R-:W0:Y:S02]  /*06d0*/  LDC.64 R2, c[0x0][0x390] ;  /* 0x0000e400ff027b82 */ /* 0x000e240000000a00 */
[----:B0-----:R-:W-:-:S05]  /*06e0*/  IMAD.WIDE R2, R13, 0x4, R2 ;  /* 0x000000040d027825 */ /* 0x001fca00078e0202 */
[----:B------:R-:W-:Y:S01]  /*06f0*/  STG.E desc[UR12][R2.64], R11 ;  /* 0x0000000b02007986 */ /* 0x000fe2000c10190c */
[----:B------:R-:W-:Y:S05]  /*0700*/  EXIT ;  /* 0x000000000000794d */ /* 0x000fea0003800000 */
        .weak           $__internal_0_$__cuda_sm20_div_u64
        .type           $__internal_0_$__cuda_sm20_div_u64,@function
        .size           $__internal_0_$__cuda_sm20_div_u64,(.L_x_6 - $__internal_0_$__cuda_sm20_div_u64)
$__internal_0_$__cuda_sm20_div_u64:
[----:B------:R-:W-:Y:S01]  /*0710*/  UMOV UR4, UR8 ;  /* 0x0000000800047c82 */ /* 0x000fe20008000000 */
[----:B------:R-:W-:Y:S02]  /*0720*/  UMOV UR5, URZ ;  /* 0x000000ff00057c82 */ /* 0x000fe40008000000 */
[----:B------:R-:W0:Y:S08]  /*0730*/  I2F.U64.RP R6, UR4 ;  /* 0x0000000400067d12 */ /* 0x000e300008309000 */
[----:B0-----:R-:W0:Y:S02]  /*0740*/  MUFU.RCP R6, R6 ;  /* 0x0000000600067308 */ /* 0x001e240000001000 */
[----:B0-----:R-:W-:-:S06]  /*0750*/  IADD3 R2, PT, PT, R6, 0x1ffffffe, RZ ;  /* 0x1ffffffe06027810 */ /* 0x001fcc0007ffe0ff */
[----:B------:R-:W0:Y:S02]  /*0760*/  F2I.U64.TRUNC R2, R2 ;  /* 0x0000000200027311 */ /* 0x000e24000020d800 */
[----:B0-----:R-:W-:-:S04]  /*0770*/  IMAD.WIDE.U32 R4, R2, UR8, RZ ;  /* 0x0000000802047c25 */ /* 0x001fc8000f8e00ff */
[----:B------:R-:W-:Y:S01]  /*0780*/  IMAD R5, R3, UR8, R5 ;  /* 0x0000000803057c24 */ /* 0x000fe2000f8e0205 */
[----:B------:R-:W-:-:S04]  /*0790*/  IADD3 R7, P0, PT, RZ, -R4, RZ ;  /* 0x80000004ff077210 */ /* 0x000fc80007f1e0ff */
[----:B------:R-:W-:Y:S01]  /*07a0*/  IADD3.X R9, PT, PT, RZ, ~R5, RZ, P0, !PT ;  /* 0x80000005ff097210 */ /* 0x000fe200007fe4ff */
[----:B------:R-:W-:-:S04]  /*07b0*/  IMAD.HI.U32 R4, R2, R7, RZ ;  /* 0x0000000702047227 */ /* 0x000fc800078e00ff */
[----:B------:R-:W-:Y:S02]  /*07c0*/  IMAD.MOV.U32 R5, RZ, RZ, R2 ;  /* 0x000000ffff057224 */ /* 0x000fe400078e0002 */
[-C--:B------:R-:W-:Y:S02]  /*07d0*/  IMAD R11, R3, R9.reuse, RZ ;  /* 0x00000009030b7224 */ /* 0x080fe400078e02ff */
[----:B------:R-:W-:-:S04]  /*07e0*/  IMAD.WIDE.U32 R4, P0, R2, R9, R4 ;  /* 0x0000000902047225 */ /* 0x000fc80007800004 */
[----:B------:R-:W-:-:S04]  /*07f0*/  IMAD.HI.U32 R9, R3, R9, RZ ;  /* 0x0000000903097227 */ /* 0x000fc800078e00ff */
[----:B------:R-:W-:-:S05]  /*0800*/  IMAD.HI.U32 R4, P1, R3, R7, R4 ;  /* 0x0000000703047227 */ /* 0x000fca0007820004 */
[----:B------:R-:W-:Y:S02]  /*0810*/  IADD3 R5, P2, PT, R11, R4, RZ ;  /* 0x000000040b057210 */ /* 0x000fe40007f5e0ff */
[----:B------:R-:W-:-:S03]  /*0820*/  IADD3.X R4, PT, PT, R9, R3, RZ, P0, !PT ;  /* 0x0000000309047210 */ /* 0x000fc600007fe4ff */
[----:B------:R-:W-:Y:S01]  /*0830*/  IMAD.WIDE.U32 R2, R5, UR8, RZ ;  /* 0x0000000805027c25 */ /* 0x000fe2000f8e00ff */
[----:B------:R-:W-:Y:S02]  /*0840*/  IADD3.X R7, PT, PT, RZ, RZ, R4, P2, P1 ;  /* 0x000000ffff077210 */ /* 0x000fe400017e2404 */
[----:B------:R-:W-:-:S03]  /*0850*/  IADD3 R9, P0, PT, RZ, -R2, RZ ;  /* 0x80000002ff097210 */ /* 0x000fc60007f1e0ff */
[----:B------:R-:W-:Y:S02]  /*0860*/  IMAD R6, R7, UR8, R3 ;  /* 0x0000000807067c24 */ /* 0x000fe4000f8e0203 */
[----:B------:R-:W0:Y:S01]  /*0870*/  LDC.64 R2, c[0x0][0x398] ;  /* 0x0000e600ff027b82 */ /* 0x000e220000000a00 */
[----:B------:R-:W-:Y:S02]  /*0880*/  IMAD.HI.U32 R4, R5, R9, RZ ;  /* 0x0000000905047227 */ /* 0x000fe400078e00ff */
[----:B------:R-:W-:-:S05]  /*0890*/  IADD3.X R6, PT, PT, RZ, ~R6, RZ, P0, !PT ;  /* 0x80000006ff067210 */ /* 0x000fca00007fe4ff */
[----:B------:R-:W-:-:S04]  /*08a0*/  IMAD.WIDE.U32 R4, P0, R5, R6, R4 ;  /* 0x0000000605047225 */ /* 0x000fc80007800004 */
[C---:B------:R-:W-:Y:S02]  /*08b0*/  IMAD R11, R7.reuse, R6, RZ ;  /* 0x00000006070b7224 */ /* 0x040fe400078e02ff */
[----:B------:R-:W-:-:S04]  /*08c0*/  IMAD.HI.U32 R4, P1, R7, R9, R4 ;  /* 0x0000000907047227 */ /* 0x000fc80007820004 */
[----:B------:R-:W-:Y:S02]  /*08d0*/  HFMA2 R5, -RZ, RZ, 0, 0 ;  /* 0x00000000ff057431 */ /* 0x000fe400000001ff */
[----:B------:R-:W-:Y:S01]  /*08e0*/  IMAD.HI.U32 R6, R7, R6, RZ ;  /* 0x0000000607067227 */ /* 0x000fe200078e00ff */
[----:B------:R-:W-:-:S03]  /*08f0*/  IADD3 R9, P2, PT, R11, R4, RZ ;  /* 0x000000040b097210 */ /* 0x000fc60007f5e0ff */
[----:B------:R-:W-:Y:S02]  /*0900*/  IMAD.X R7, R6, 0x1, R7, P0 ;  /* 0x0000000106077824 */ /* 0x000fe400000e0607 */
[----:B0-----:R-:W-:-:S03]  /*0910*/  IMAD.HI.U32 R4, R9, R2, RZ ;  /* 0x0000000209047227 */ /* 0x001fc600078e00ff */
[----:B------:R-:W-:Y:S01]  /*0920*/  IADD3.X R7, PT, PT, RZ, RZ, R7, P2, P1 ;  /* 0x000000ffff077210 */ /* 0x000fe200017e2407 */
[----:B------:R-:W-:-:S04]  /*0930*/  IMAD.WIDE.U32 R4, R9, R3, R4 ;  /* 0x0000000309047225 */ /* 0x000fc800078e0004 */
[C---:B------:R-:W-:Y:S02]  /*0940*/  IMAD R9, R7.reuse, R3, RZ ;  /* 0x0000000307097224 */ /* 0x040fe400078e02ff */
[----:B------:R-:W-:-:S04]  /*0950*/  IMAD.HI.U32 R4, P0, R7, R2, R4 ;  /* 0x0000000207047227 */ /* 0x000fc80007800004 */
[----:B------:R-:W-:Y:S01]  /*0960*/  IMAD.HI.U32 R7, R7, R3, RZ ;  /* 0x0000000307077227 */ /* 0x000fe200078e00ff */
[----:B------:R-:W-:-:S04]  /*0970*/  IADD3 R6, P1, PT, R9, R4, RZ ;  /* 0x0000000409067210 */ /* 0x000fc80007f3e0ff */
[----:B------:R-:W-:-:S05]  /*0980*/  IADD3.X R4, PT, PT, R7, RZ, RZ, P0, !PT ;  /* 0x000000ff07047210 */ /* 0x000fca00007fe4ff */
[----:B------:R-:W-:Y:S02]  /*0990*/  IMAD.X R7, RZ, RZ, R4, P1 ;  /* 0x000000ffff077224 */ /* 0x000fe400008e0604 */
[----:B------:R-:W-:-:S04]  /*09a0*/  IMAD.WIDE.U32 R4, R6, UR8, RZ ;  /* 0x0000000806047c25 */ /* 0x000fc8000f8e00ff */
[----:B------:R-:W-:Y:S01]  /*09b0*/  IMAD R8, R7, UR8, R5 ;  /* 0x0000000807087c24 */ /* 0x000fe2000f8e0205 */
[----:B------:R-:W-:-:S04]  /*09c0*/  IADD3 R9, P0, PT, -R4, R2, RZ ;  /* 0x0000000204097210 */ /* 0x000fc80007f1e1ff */
[----:B------:R-:W-:Y:S02]  /*09d0*/  IADD3.X R8, PT, PT, ~R8, R3, RZ, P0, !PT ;  /* 0x0000000308087210 */ /* 0x000fe400007fe5ff */
[C---:B------:R-:W-:Y:S02]  /*09e0*/  ISETP.GE.U32.AND P0, PT, R9.reuse, UR8, PT ;  /* 0x0000000809007c0c */ /* 0x040fe4000bf06070 */
[----:B------:R-:W-:Y:S02]  /*09f0*/  IADD3 R4, P1, PT, R9, -UR8, RZ ;  /* 0x8000000809047c10 */ /* 0x000fe4000ff3e0ff */
[----:B------:R-:W-:Y:S02]  /*0a00*/  IADD3 R3, P2, PT, R6, 0x1, RZ ;  /* 0x0000000106037810 */ /* 0x000fe40007f5e0ff */
[C---:B------:R-:W-:Y:S02]  /*0a10*/  ISETP.GE.U32.AND.EX P0, PT, R8.reuse, RZ, PT, P0 ;  /* 0x000000ff0800720c */ /* 0x040fe40003f06100 */
[----:B------:R-:W-:-:S02]  /*0a20*/  IADD3.X R5, PT, PT, R8, -0x1, RZ, P1, !PT ;  /* 0xffffffff08057810 */ /* 0x000fc40000ffe4ff */
[----:B------:R-:W-:Y:S02]  /*0a30*/  IADD3.X R2, PT, PT, RZ, R7, RZ, P2, !PT ;  /* 0x00000007ff027210 */ /* 0x000fe400017fe4ff */
[----:B------:R-:W-:Y:S02]  /*0a40*/  SEL R4, R4, R9, P0 ;  /* 0x0000000904047207 */ /* 0x000fe40000000000 */
[----:B------:R-:W-:Y:S02]  /*0a50*/  SEL R3, R3, R6, P0 ;  /* 0x0000000603037207 */ /* 0x000fe40000000000 */
[----:B------:R-:W-:Y:S02]  /*0a60*/  SEL R5, R5, R8, P0 ;  /* 0x0000000805057207 */ /* 0x000fe40000000000 */
[----:B------:R-:W-:Y:S02]  /*0a70*/  SEL R2, R2, R7, P0 ;  /* 0x0000000702027207 */ /* 0x000fe40000000000 */
[----:B------:R-:W-:-:S02]  /*0a80*/  ISETP.GE.U32.AND P0, PT, R4, UR8, PT ;  /* 0x0000000804007c0c */ /* 0x000fc4000bf06070 */
[----:B------:R-:W-:Y:S02]  /*0a90*/  IADD3 R26, P2, PT, R3, 0x1, RZ ;  /* 0x00000001031a7810 */ /* 0x000fe40007f5e0ff */
[----:B------:R-:W-:Y:S02]  /*0aa0*/  ISETP.GE.U32.AND.EX P0, PT, R5, RZ, PT, P0 ;  /* 0x000000ff0500720c */ /* 0x000fe40003f06100 */
[----:B------:R-:W-:Y:S01]  /*0ab0*/  ISETP.NE.U32.AND P1, PT, RZ, UR8, PT ;  /* 0x00000008ff007c0c */ /* 0x000fe2000bf25070 */
[----:B------:R-:W-:Y:S01]  /*0ac0*/  IMAD.X R27, RZ, RZ, R2, P2 ;  /* 0x000000ffff1b7224 */ /* 0x000fe200010e0602 */
[----:B------:R-:W-:Y:S01]  /*0ad0*/  SEL R26, R26, R3, P0 ;  /* 0x000000031a1a7207 */ /* 0x000fe20000000000 */
[----:B------:R-:W-:Y:S01]  /*0ae0*/  HFMA2 R3, -RZ, RZ, 0, 0 ;  /* 0x00000000ff037431 */ /* 0x000fe200000001ff */
[----:B------:R-:W-:Y:S02]  /*0af0*/  ISETP.NE.AND.EX P1, PT, RZ, RZ, PT, P1 ;  /* 0x000000ffff00720c */ /* 0x000fe40003f25310 */
[----:B------:R-:W-:-:S02]  /*0b00*/  SEL R27, R27, R2, P0 ;  /* 0x000000021b1b7207 */ /* 0x000fc40000000000 */
[----:B------:R-:W-:Y:S02]  /*0b10*/  MOV R2, R0 ;  /* 0x0000000000027202 */ /* 0x000fe40000000f00 */
[----:B------:R-:W-:Y:S02]  /*0b20*/  SEL R26, R26, 0xffffffff, P1 ;  /* 0xffffffff1a1a7807 */ /* 0x000fe40000800000 */
[----:B------:R-:W-:Y:S01]  /*0b30*/  SEL R27, R27, 0xffffffff, P1 ;  /* 0xffffffff1b1b7807 */ /* 0x000fe20000800000 */
[----:B------:R-:W-:Y:S06]  /*0b40*/  RET.REL.NODEC R2 `(_Z14mat_x_vect_parPiS_S_m) ;  /* 0xfffffff4022c7950 */ /* 0x000fec0003c3ffff */
.L_x_5:
[----:B------:R-:W-:-:S00]  /*0b50*/  BRA `(.L_x_5) ;  /* 0xfffffffc00fc7947 */ /* 0x000fc0000383ffff */
[----:B------:R-:W-:-:S00]  /*0b60*/  NOP ;  /* 0x0000000000007918 */ /* 0x000fc00000000000 */
        /* <DEDUP_REMOVED lines=9> */
.L_x_6:


//--------------------- .nv.shared._Z14mat_x_vect_parPiS_S_m --------------------------
	.section	.nv.shared._Z14mat_x_vect_parPiS_S_m,"aw",@nobits
	.sectionflags	@""
	.align	4
.nv.shared._Z14mat_x_vect_parPiS_S_m:
	.zero		5120


//--------------------- .nv.shared.reserved.0     --------------------------
	.section	.nv.shared.reserved.0,"aw",@nobits
	.weak		__nv_reservedSMEM_offset_0_alias
	.size		__nv_reservedSMEM_offset_0_alias, 0, 64
	.other		__nv_reservedSMEM_offset_0_alias,@"STO_CUDA_RESERVED_SHARED STV_DEFAULT"
__nv_reservedSMEM_offset_0_alias:
	.zero		0
	.zero		64


//--------------------- .nv.constant0._Z14mat_x_vect_parPiS_S_m --------------------------
	.section	.nv.constant0._Z14mat_x_vect_parPiS_S_m,"a",@progbits
	.sectionflags	@""
	.align	4
.nv.constant0._Z14mat_x_vect_parPiS_S_m:
	.zero		928


//--------------------- SYMBOLS --------------------------

	.type		.nv.reservedSmem.offset0,@object
	.size		.nv.reservedSmem.offset0,0x4
	.type		.nv.reservedSmem.cap,@object
	.size		.nv.reservedSmem.cap,0x4
